//
// Generated by NVIDIA NVVM Compiler
//
// Compiler Build ID: CL-36424714
// Cuda compilation tools, release 13.0, V13.0.88
// Based on NVVM 20.0.0
//

.version 9.0
.target sm_100
.address_size 64

	// .globl	_Z17vectorAddParallelPiS_S_i

.visible .entry _Z17vectorAddParallelPiS_S_i(
	.param .u64 .ptr .align 1 _Z17vectorAddParallelPiS_S_i_param_0,
	.param .u64 .ptr .align 1 _Z17vectorAddParallelPiS_S_i_param_1,
	.param .u64 .ptr .align 1 _Z17vectorAddParallelPiS_S_i_param_2,
	.param .u32 _Z17vectorAddParallelPiS_S_i_param_3
)
{
	.reg .pred 	%p<2>;
	.reg .b32 	%r<9>;
	.reg .b64 	%rd<11>;

	ld.param.u64 	%rd1, [_Z17vectorAddParallelPiS_S_i_param_0];
	ld.param.u64 	%rd2, [_Z17vectorAddParallelPiS_S_i_param_1];
	ld.param.u64 	%rd3, [_Z17vectorAddParallelPiS_S_i_param_2];
	ld.param.u32 	%r2, [_Z17vectorAddParallelPiS_S_i_param_3];
	mov.u32 	%r3, %ntid.x;
	mov.u32 	%r4, %ctaid.x;
	mov.u32 	%r5, %tid.x;
	mad.lo.s32 	%r1, %r3, %r4, %r5;
	setp.ge.s32 	%p1, %r1, %r2;
	@%p1 bra 	$L__BB0_2;
	cvta.to.global.u64 	%rd4, %rd1;
	cvta.to.global.u64 	%rd5, %rd2;
	cvta.to.global.u64 	%rd6, %rd3;
	mul.wide.s32 	%rd7, %r1, 4;
	add.s64 	%rd8, %rd4, %rd7;
	ld.global.u32 	%r6, [%rd8];
	add.s64 	%rd9, %rd5, %rd7;
	ld.global.u32 	%r7, [%rd9];
	add.s32 	%r8, %r7, %r6;
	add.s64 	%rd10, %rd6, %rd7;
	st.global.u32 	[%rd10], %r8;
$L__BB0_2:
	ret;

}


// ===== COMPILED SASS (sm_100) =====

	.target	sm_100

	.elftype	@"ET_EXEC"


//--------------------- .note.nv.tkinfo           --------------------------
	.section	.note.nv.tkinfo,"",@"SHT_NOTE"
	.sectionflags	@"SHF_NOTE_NV_TKINFO"
	.tkinfo
        /*0018*/ 	.word	0x00000002
        /*0030*/ 	.string	""
        /*0030*/ 	.string	"ptxas"
        /*0030*/ 	.string	"Cuda compilation tools, release 13.0, V13.0.88"
        /*0030*/ 	.string	"Build cuda_13.0.r13.0/compiler.36424714_0"
        /*0030*/ 	.string	"-arch sm_100 -m 64 "



//--------------------- .note.nv.cuinfo           --------------------------
	.section	.note.nv.cuinfo,"",@"SHT_NOTE"
	.sectionflags	@"SHF_NOTE_NV_CUINFO"
        /*0018*/ 	.short	0x0002
        /*001a*/ 	.short	0x0064
        /*001c*/ 	.short	0x0082
	.zero		2


//--------------------- .nv.info                  --------------------------
	.section	.nv.info,"",@"SHT_CUDA_INFO"
	.align	4


	//----- nvinfo : EIATTR_REGCOUNT
	.align		4
        /*0000*/ 	.byte	0x04, 0x2f
        /*0002*/ 	.short	(.L_1 - .L_0)
	.align		4
.L_0:
        /*0004*/ 	.word	index@(_Z17vectorAddParallelPiS_S_i)
        /*0008*/ 	.word	0x0000000c


	//----- nvinfo : EIATTR_FRAME_SIZE
	.align		4
.L_1:
        /*000c*/ 	.byte	0x04, 0x11
        /*000e*/ 	.short	(.L_3 - .L_2)
	.align		4
.L_2:
        /*0010*/ 	.word	index@(_Z17vectorAddParallelPiS_S_i)
        /*0014*/ 	.word	0x00000000


	//----- nvinfo : EIATTR_MIN_STACK_SIZE
	.align		4
.L_3:
        /*0018*/ 	.byte	0x04, 0x12
        /*001a*/ 	.short	(.L_5 - .L_4)
	.align		4
.L_4:
        /*001c*/ 	.word	index@(_Z17vectorAddParallelPiS_S_i)
        /*0020*/ 	.word	0x00000000
.L_5:


//--------------------- .nv.compat                --------------------------
	.section	.nv.compat,"",@"SHT_CUDA_COMPAT_INFO"
	.align	4
        /*0000*/ 	.byte	0x02, 0x09, 0x00, 0x00, 0x02, 0x02, 0x01, 0x00, 0x02, 0x05, 0x05, 0x00, 0x03, 0x07, 0x01, 0x01
        /*0010*/ 	.byte	0x02, 0x03, 0x00, 0x00, 0x02, 0x06, 0x01, 0x00, 0x04, 0x0b, 0x08, 0x00, 0x09, 0x00, 0x00, 0x00
        /*0020*/ 	.byte	0x00, 0x00, 0x00, 0x00


//--------------------- .nv.info._Z17vectorAddParallelPiS_S_i --------------------------
	.section	.nv.info._Z17vectorAddParallelPiS_S_i,"",@"SHT_CUDA_INFO"
	.sectionflags	@""
	.align	4


	//----- nvinfo : EIATTR_CUDA_API_VERSION
	.align		4
        /*0000*/ 	.byte	0x04, 0x37
        /*0002*/ 	.short	(.L_7 - .L_6)
.L_6:
        /*0004*/ 	.word	0x00000082


	//----- nvinfo : EIATTR_KPARAM_INFO
	.align		4
.L_7:
        /*0008*/ 	.byte	0x04, 0x17
        /*000a*/ 	.short	(.L_9 - .L_8)
.L_8:
        /*000c*/ 	.word	0x00000000
        /*0010*/ 	.short	0x0003
        /*0012*/ 	.short	0x0018
        /*0014*/ 	.byte	0x00, 0xf0, 0x11, 0x00


	//----- nvinfo : EIATTR_KPARAM_INFO
	.align		4
.L_9:
        /*0018*/ 	.byte	0x04, 0x17
        /*001a*/ 	.short	(.L_11 - .L_10)
.L_10:
        /*001c*/ 	.word	0x00000000
        /*0020*/ 	.short	0x0002
        /*0022*/ 	.short	0x0010
        /*0024*/ 	.byte	0x00, 0xf5, 0x21, 0x00


	//----- nvinfo : EIATTR_KPARAM_INFO
	.align		4
.L_11:
        /*0028*/ 	.byte	0x04, 0x17
        /*002a*/ 	.short	(.L_13 - .L_12)
.L_12:
        /*002c*/ 	.word	0x00000000
        /*0030*/ 	.short	0x0001
        /*0032*/ 	.short	0x0008
        /*0034*/ 	.byte	0x00, 0xf5, 0x21, 0x00


	//----- nvinfo : EIATTR_KPARAM_INFO
	.align		4
.L_13:
        /*0038*/ 	.byte	0x04, 0x17
        /*003a*/ 	.short	(.L_15 - .L_14)
.L_14:
        /*003c*/ 	.word	0x00000000
        /*0040*/ 	.short	0x0000
        /*0042*/ 	.short	0x0000
        /*0044*/ 	.byte	0x00, 0xf5, 0x21, 0x00


	//----- nvinfo : EIATTR_SPARSE_MMA_MASK
	.align		4
.L_15:
        /*0048*/ 	.byte	0x03, 0x50
        /*004a*/ 	.short	0x0000


	//----- nvinfo : EIATTR_MAXREG_COUNT
	.align		4
        /*004c*/ 	.byte	0x03, 0x1b
        /*004e*/ 	.short	0x00ff


	//----- nvinfo : EIATTR_MERCURY_ISA_VERSION
	.align		4
        /*0050*/ 	.byte	0x03, 0x5f
        /*0052*/ 	.short	0x0101


	//----- nvinfo : EIATTR_VRC_CTA_INIT_COUNT
	.align		4
        /*0054*/ 	.byte	0x02, 0x4a
	.zero		1
	.zero		1


	//----- nvinfo : EIATTR_EXIT_INSTR_OFFSETS
	.align		4
        /*0058*/ 	.byte	0x04, 0x1c
        /*005a*/ 	.short	(.L_17 - .L_16)


	//   ....[0]....
.L_16:
        /*005c*/ 	.word	0x00000070


	//   ....[1]....
        /*0060*/ 	.word	0x00000130


	//----- nvinfo : EIATTR_CBANK_PARAM_SIZE
	.align		4
.L_17:
        /*0064*/ 	.byte	0x03, 0x19
        /*0066*/ 	.short	0x001c


	//----- nvinfo : EIATTR_PARAM_CBANK
	.align		4
        /*0068*/ 	.byte	0x04, 0x0a
        /*006a*/ 	.short	(.L_19 - .L_18)
	.align		4
.L_18:
        /*006c*/ 	.word	index@(.nv.constant0._Z17vectorAddParallelPiS_S_i)
        /*0070*/ 	.short	0x0380
        /*0072*/ 	.short	0x001c


	//----- nvinfo : EIATTR_SW_WAR
	.align		4
.L_19:
        /*0074*/ 	.byte	0x04, 0x36
        /*0076*/ 	.short	(.L_21 - .L_20)
.L_20:
        /*0078*/ 	.word	0x00000008
.L_21:


//--------------------- .nv.callgraph             --------------------------
	.section	.nv.callgraph,"",@"SHT_CUDA_CALLGRAPH"
	.align	4
	.sectionentsize	8
	.align		4
        /*0000*/ 	.word	0x00000000
	.align		4
        /*0004*/ 	.word	0xffffffff
	.align		4
        /*0008*/ 	.word	0x00000000
	.align		4
        /*000c*/ 	.word	0xfffffffe
	.align		4
        /*0010*/ 	.word	0x00000000
	.align		4
        /*0014*/ 	.word	0xfffffffd
	.align		4
        /*0018*/ 	.word	0x00000000
	.align		4
        /*001c*/ 	.word	0xfffffffc


//--------------------- .text._Z17vectorAddParallelPiS_S_i --------------------------
	.section	.text._Z17vectorAddParallelPiS_S_i,"ax",@progbits
	.align	128
        .global         _Z17vectorAddParallelPiS_S_i
        .type           _Z17vectorAddParallelPiS_S_i,@function
        .size           _Z17vectorAddParallelPiS_S_i,(.L_x_1 - _Z17vectorAddParallelPiS_S_i)
        .other          _Z17vectorAddParallelPiS_S_i,@"STO_CUDA_ENTRY STV_DEFAULT"
_Z17vectorAddParallelPiS_S_i:
.text._Z17vectorAddParallelPiS_S_i:
[----:B------:R-:W-:Y:S01]  /*0000*/  LDC R1, c[0x0][0x37c] ;  /* 0x0000df00ff017b82 */ /* 0x000fe20000000800 */
[----:B------:R-:W0:Y:S01]  /*0010*/  S2R R9, SR_CTAID.X ;  /* 0x0000000000097919 */ /* 0x000e220000002500 */
[----:B------:R-:W0:Y:S01]  /*0020*/  LDCU UR4, c[0x0][0x360] ;  /* 0x00006c00ff0477ac */ /* 0x000e220008000800 */
[----:B------:R-:W0:Y:S01]  /*0030*/  S2R R0, SR_TID.X ;  /* 0x0000000000007919 */ /* 0x000e220000002100 */
[----:B------:R-:W1:Y:S01]  /*0040*/  LDCU UR5, c[0x0][0x398] ;  /* 0x00007300ff0577ac */ /* 0x000e620008000800 */
[----:B0-----:R-:W-:-:S05]  /*0050*/  IMAD R9, R9, UR4, R0 ;  /* 0x0000000409097c24 */ /* 0x001fca000f8e0200 */
[----:B-1----:R-:W-:-:S13]  /*0060*/  ISETP.GE.AND P0, PT, R9, UR5, PT ;  /* 0x0000000509007c0c */ /* 0x002fda000bf06270 */
[----:B------:R-:W-:Y:S05]  /*0070*/  @P0 EXIT ;  /* 0x000000000000094d */ /* 0x000fea0003800000 */
[----:B------:R-:W0:Y:S01]  /*0080*/  LDC.64 R2, c[0x0][0x380] ;  /* 0x0000e000ff027b82 */ /* 0x000e220000000a00 */
[----:B------:R-:W1:Y:S07]  /*0090*/  LDCU.64 UR4, c[0x0][0x358] ;  /* 0x00006b00ff0477ac */ /* 0x000e6e0008000a00 */
[----:B------:R-:W2:Y:S08]  /*00a0*/  LDC.64 R4, c[0x0][0x388] ;  /* 0x0000e200ff047b82 */ /* 0x000eb00000000a00 */
[----:B------:R-:W3:Y:S01]  /*00b0*/  LDC.64 R6, c[0x0][0x390] ;  /* 0x0000e400ff067b82 */ /* 0x000ee20000000a00 */
[----:B0-----:R-:W-:-:S06]  /*00c0*/  IMAD.WIDE R2, R9, 0x4, R2 ;  /* 0x0000000409027825 */ /* 0x001fcc00078e0202 */
[----:B-1----:R-:W4:Y:S01]  /*00d0*/  LDG.E R2, desc[UR4][R2.64] ;  /* 0x0000000402027981 */ /* 0x002f22000c1e1900 */
[----:B--2---:R-:W-:-:S06]  /*00e0*/  IMAD.WIDE R4, R9, 0x4, R4 ;  /* 0x0000000409047825 */ /* 0x004fcc00078e0204 */
[----:B------:R-:W4:Y:S01]  /*00f0*/  LDG.E R5, desc[UR4][R4.64] ;  /* 0x0000000404057981 */ /* 0x000f22000c1e1900 */
[----:B---3--:R-:W-:Y:S01]  /*0100*/  IMAD.WIDE R6, R9, 0x4, R6 ;  /* 0x0000000409067825 */ /* 0x008fe200078e0206 */
[----:B----4-:R-:W-:-:S05]  /*0110*/  IADD3 R9, PT, PT, R2, R5, RZ ;  /* 0x0000000502097210 */ /* 0x010fca0007ffe0ff */
[----:B------:R-:W-:Y:S01]  /*0120*/  STG.E desc[UR4][R6.64], R9 ;  /* 0x0000000906007986 */ /* 0x000fe2000c101904 */
[----:B------:R-:W-:Y:S05]  /*0130*/  EXIT ;  /* 0x000000000000794d */ /* 0x000fea0003800000 */
.L_x_0:
[----:B------:R-:W-:-:S00]  /*0140*/  BRA `(.L_x_0) ;  /* 0xfffffffc00fc7947 */ /* 0x000fc0000383ffff */
[----:B------:R-:W-:-:S00]  /*0150*/  NOP ;  /* 0x0000000000007918 */ /* 0x000fc00000000000 */
        /* <DEDUP_REMOVED lines=10> */
.L_x_1:


//--------------------- .nv.shared.reserved.0     --------------------------
	.section	.nv.shared.reserved.0,"aw",@nobits
	.weak		__nv_reservedSMEM_offset_0_alias
	.size		__nv_reservedSMEM_offset_0_alias, 0, 64
	.other		__nv_reservedSMEM_offset_0_alias,@"STO_CUDA_RESERVED_SHARED STV_DEFAULT"
__nv_reservedSMEM_offset_0_alias:
	.zero		0
	.zero		64


//--------------------- .nv.constant0._Z17vectorAddParallelPiS_S_i --------------------------
	.section	.nv.constant0._Z17vectorAddParallelPiS_S_i,"a",@progbits
	.sectionflags	@""
	.align	4
.nv.constant0._Z17vectorAddParallelPiS_S_i:
	.zero		924


//--------------------- SYMBOLS --------------------------

	.type		.nv.reservedSmem.offset0,@object
	.size		.nv.reservedSmem.offset0,0x4
